//
// Generated by NVIDIA NVVM Compiler
//
// Compiler Build ID: CL-36424714
// Cuda compilation tools, release 13.0, V13.0.88
// Based on NVVM 20.0.0
//

.version 9.0
.target sm_100
.address_size 64

	// .globl	_ZN3cub18CUB_300001_SM_10006detail11EmptyKernelIvEEvv
.global .align 1 .b8 _ZN41_INTERNAL_6a870628_4_k_cu_7e9885a5_1901154cuda3std3__45__cpo5beginE[1];
.global .align 1 .b8 _ZN41_INTERNAL_6a870628_4_k_cu_7e9885a5_1901154cuda3std3__45__cpo3endE[1];
.global .align 1 .b8 _ZN41_INTERNAL_6a870628_4_k_cu_7e9885a5_1901154cuda3std3__45__cpo6cbeginE[1];
.global .align 1 .b8 _ZN41_INTERNAL_6a870628_4_k_cu_7e9885a5_1901154cuda3std3__45__cpo4cendE[1];
.global .align 1 .b8 _ZN41_INTERNAL_6a870628_4_k_cu_7e9885a5_1901154cuda3std3__45__cpo6rbeginE[1];
.global .align 1 .b8 _ZN41_INTERNAL_6a870628_4_k_cu_7e9885a5_1901154cuda3std3__45__cpo4rendE[1];
.global .align 1 .b8 _ZN41_INTERNAL_6a870628_4_k_cu_7e9885a5_1901154cuda3std3__45__cpo7crbeginE[1];
.global .align 1 .b8 _ZN41_INTERNAL_6a870628_4_k_cu_7e9885a5_1901154cuda3std3__45__cpo5crendE[1];
.global .align 1 .b8 _ZN41_INTERNAL_6a870628_4_k_cu_7e9885a5_1901154cuda3std3__443_GLOBAL__N__6a870628_4_k_cu_7e9885a5_1901156ignoreE[1];
.global .align 1 .b8 _ZN41_INTERNAL_6a870628_4_k_cu_7e9885a5_1901154cuda3std3__419piecewise_constructE[1];
.global .align 1 .b8 _ZN41_INTERNAL_6a870628_4_k_cu_7e9885a5_1901154cuda3std3__48in_placeE[1];
.global .align 1 .b8 _ZN41_INTERNAL_6a870628_4_k_cu_7e9885a5_1901154cuda3std3__420unreachable_sentinelE[1];
.global .align 1 .b8 _ZN41_INTERNAL_6a870628_4_k_cu_7e9885a5_1901154cuda3std3__47nulloptE[1];
.global .align 1 .b8 _ZN41_INTERNAL_6a870628_4_k_cu_7e9885a5_1901154cuda3std3__48unexpectE[1];
.global .align 1 .b8 _ZN41_INTERNAL_6a870628_4_k_cu_7e9885a5_1901154cuda3std6ranges3__45__cpo4swapE[1];
.global .align 1 .b8 _ZN41_INTERNAL_6a870628_4_k_cu_7e9885a5_1901154cuda3std6ranges3__45__cpo9iter_moveE[1];
.global .align 1 .b8 _ZN41_INTERNAL_6a870628_4_k_cu_7e9885a5_1901154cuda3std6ranges3__45__cpo5beginE[1];
.global .align 1 .b8 _ZN41_INTERNAL_6a870628_4_k_cu_7e9885a5_1901154cuda3std6ranges3__45__cpo3endE[1];
.global .align 1 .b8 _ZN41_INTERNAL_6a870628_4_k_cu_7e9885a5_1901154cuda3std6ranges3__45__cpo6cbeginE[1];
.global .align 1 .b8 _ZN41_INTERNAL_6a870628_4_k_cu_7e9885a5_1901154cuda3std6ranges3__45__cpo4cendE[1];
.global .align 1 .b8 _ZN41_INTERNAL_6a870628_4_k_cu_7e9885a5_1901154cuda3std6ranges3__45__cpo7advanceE[1];
.global .align 1 .b8 _ZN41_INTERNAL_6a870628_4_k_cu_7e9885a5_1901154cuda3std6ranges3__45__cpo9iter_swapE[1];
.global .align 1 .b8 _ZN41_INTERNAL_6a870628_4_k_cu_7e9885a5_1901154cuda3std6ranges3__45__cpo4nextE[1];
.global .align 1 .b8 _ZN41_INTERNAL_6a870628_4_k_cu_7e9885a5_1901154cuda3std6ranges3__45__cpo4prevE[1];
.global .align 1 .b8 _ZN41_INTERNAL_6a870628_4_k_cu_7e9885a5_1901154cuda3std6ranges3__45__cpo4dataE[1];
.global .align 1 .b8 _ZN41_INTERNAL_6a870628_4_k_cu_7e9885a5_1901154cuda3std6ranges3__45__cpo5cdataE[1];
.global .align 1 .b8 _ZN41_INTERNAL_6a870628_4_k_cu_7e9885a5_1901154cuda3std6ranges3__45__cpo4sizeE[1];
.global .align 1 .b8 _ZN41_INTERNAL_6a870628_4_k_cu_7e9885a5_1901154cuda3std6ranges3__45__cpo5ssizeE[1];
.global .align 1 .b8 _ZN41_INTERNAL_6a870628_4_k_cu_7e9885a5_1901154cuda3std6ranges3__45__cpo8distanceE[1];
.global .align 1 .b8 _ZN41_INTERNAL_6a870628_4_k_cu_7e9885a5_1901156thrust24THRUST_300001_SM_1000_NS8cuda_cub3parE[1];
.global .align 1 .b8 _ZN41_INTERNAL_6a870628_4_k_cu_7e9885a5_1901156thrust24THRUST_300001_SM_1000_NS8cuda_cub10par_nosyncE[1];
.global .align 1 .b8 _ZN41_INTERNAL_6a870628_4_k_cu_7e9885a5_1901156thrust24THRUST_300001_SM_1000_NS6system6detail10sequential3seqE[1];
.global .align 1 .b8 _ZN41_INTERNAL_6a870628_4_k_cu_7e9885a5_1901156thrust24THRUST_300001_SM_1000_NS6system3cpp3parE[1];
.global .align 1 .b8 _ZN41_INTERNAL_6a870628_4_k_cu_7e9885a5_1901156thrust24THRUST_300001_SM_1000_NS12placeholders2_1E[1];
.global .align 1 .b8 _ZN41_INTERNAL_6a870628_4_k_cu_7e9885a5_1901156thrust24THRUST_300001_SM_1000_NS12placeholders2_2E[1];
.global .align 1 .b8 _ZN41_INTERNAL_6a870628_4_k_cu_7e9885a5_1901156thrust24THRUST_300001_SM_1000_NS12placeholders2_3E[1];
.global .align 1 .b8 _ZN41_INTERNAL_6a870628_4_k_cu_7e9885a5_1901156thrust24THRUST_300001_SM_1000_NS12placeholders2_4E[1];
.global .align 1 .b8 _ZN41_INTERNAL_6a870628_4_k_cu_7e9885a5_1901156thrust24THRUST_300001_SM_1000_NS12placeholders2_5E[1];
.global .align 1 .b8 _ZN41_INTERNAL_6a870628_4_k_cu_7e9885a5_1901156thrust24THRUST_300001_SM_1000_NS12placeholders2_6E[1];
.global .align 1 .b8 _ZN41_INTERNAL_6a870628_4_k_cu_7e9885a5_1901156thrust24THRUST_300001_SM_1000_NS12placeholders2_7E[1];
.global .align 1 .b8 _ZN41_INTERNAL_6a870628_4_k_cu_7e9885a5_1901156thrust24THRUST_300001_SM_1000_NS12placeholders2_8E[1];
.global .align 1 .b8 _ZN41_INTERNAL_6a870628_4_k_cu_7e9885a5_1901156thrust24THRUST_300001_SM_1000_NS12placeholders2_9E[1];
.global .align 1 .b8 _ZN41_INTERNAL_6a870628_4_k_cu_7e9885a5_1901156thrust24THRUST_300001_SM_1000_NS12placeholders3_10E[1];
.global .align 1 .b8 _ZN41_INTERNAL_6a870628_4_k_cu_7e9885a5_1901156thrust24THRUST_300001_SM_1000_NS3seqE[1];
.global .align 1 .b8 _ZN41_INTERNAL_6a870628_4_k_cu_7e9885a5_1901156thrust24THRUST_300001_SM_1000_NS6deviceE[1];

.visible .entry _ZN3cub18CUB_300001_SM_10006detail11EmptyKernelIvEEvv()
{


	ret;

}


// ===== COMPILED SASS (sm_100) =====

	.target	sm_100

	.elftype	@"ET_EXEC"


//--------------------- .note.nv.tkinfo           --------------------------
	.section	.note.nv.tkinfo,"",@"SHT_NOTE"
	.sectionflags	@"SHF_NOTE_NV_TKINFO"
	.tkinfo
        /*0018*/ 	.word	0x00000002
        /*0030*/ 	.string	""
        /*0030*/ 	.string	"ptxas"
        /*0030*/ 	.string	"Cuda compilation tools, release 13.0, V13.0.88"
        /*0030*/ 	.string	"Build cuda_13.0.r13.0/compiler.36424714_0"
        /*0030*/ 	.string	"-arch sm_100 -m 64 "



//--------------------- .note.nv.cuinfo           --------------------------
	.section	.note.nv.cuinfo,"",@"SHT_NOTE"
	.sectionflags	@"SHF_NOTE_NV_CUINFO"
        /*0018*/ 	.short	0x0002
        /*001a*/ 	.short	0x0064
        /*001c*/ 	.short	0x0082
	.zero		2


//--------------------- .nv.info                  --------------------------
	.section	.nv.info,"",@"SHT_CUDA_INFO"
	.align	4


	//----- nvinfo : EIATTR_REGCOUNT
	.align		4
        /*0000*/ 	.byte	0x04, 0x2f
        /*0002*/ 	.short	(.L_46 - .L_45)
	.align		4
.L_45:
        /*0004*/ 	.word	index@(_ZN3cub18CUB_300001_SM_10006detail11EmptyKernelIvEEvv)
        /*0008*/ 	.word	0x00000004


	//----- nvinfo : EIATTR_FRAME_SIZE
	.align		4
.L_46:
        /*000c*/ 	.byte	0x04, 0x11
        /*000e*/ 	.short	(.L_48 - .L_47)
	.align		4
.L_47:
        /*0010*/ 	.word	index@(_ZN3cub18CUB_300001_SM_10006detail11EmptyKernelIvEEvv)
        /*0014*/ 	.word	0x00000000


	//----- nvinfo : EIATTR_MIN_STACK_SIZE
	.align		4
.L_48:
        /*0018*/ 	.byte	0x04, 0x12
        /*001a*/ 	.short	(.L_50 - .L_49)
	.align		4
.L_49:
        /*001c*/ 	.word	index@(_ZN3cub18CUB_300001_SM_10006detail11EmptyKernelIvEEvv)
        /*0020*/ 	.word	0x00000000
.L_50:


//--------------------- .nv.compat                --------------------------
	.section	.nv.compat,"",@"SHT_CUDA_COMPAT_INFO"
	.align	4
        /*0000*/ 	.byte	0x02, 0x09, 0x00, 0x00, 0x02, 0x02, 0x01, 0x00, 0x02, 0x05, 0x05, 0x00, 0x03, 0x07, 0x01, 0x01
        /*0010*/ 	.byte	0x02, 0x03, 0x00, 0x00, 0x02, 0x06, 0x01, 0x00, 0x04, 0x0b, 0x08, 0x00, 0x09, 0x00, 0x00, 0x00
        /*0020*/ 	.byte	0x00, 0x00, 0x00, 0x00


//--------------------- .nv.info._ZN3cub18CUB_300001_SM_10006detail11EmptyKernelIvEEvv --------------------------
	.section	.nv.info._ZN3cub18CUB_300001_SM_10006detail11EmptyKernelIvEEvv,"",@"SHT_CUDA_INFO"
	.sectionflags	@""
	.align	4


	//----- nvinfo : EIATTR_CUDA_API_VERSION
	.align		4
        /*0000*/ 	.byte	0x04, 0x37
        /*0002*/ 	.short	(.L_52 - .L_51)
.L_51:
        /*0004*/ 	.word	0x00000082


	//----- nvinfo : EIATTR_SPARSE_MMA_MASK
	.align		4
.L_52:
        /*0008*/ 	.byte	0x03, 0x50
        /*000a*/ 	.short	0x0000


	//----- nvinfo : EIATTR_MAXREG_COUNT
	.align		4
        /*000c*/ 	.byte	0x03, 0x1b
        /*000e*/ 	.short	0x00ff


	//----- nvinfo : EIATTR_MERCURY_ISA_VERSION
	.align		4
        /*0010*/ 	.byte	0x03, 0x5f
        /*0012*/ 	.short	0x0101


	//----- nvinfo : EIATTR_VRC_CTA_INIT_COUNT
	.align		4
        /*0014*/ 	.byte	0x02, 0x4a
	.zero		1
	.zero		1


	//----- nvinfo : EIATTR_EXIT_INSTR_OFFSETS
	.align		4
        /*0018*/ 	.byte	0x04, 0x1c
        /*001a*/ 	.short	(.L_54 - .L_53)


	//   ....[0]....
.L_53:
        /*001c*/ 	.word	0x00000010


	//----- nvinfo : EIATTR_SW_WAR
	.align		4
.L_54:
        /*0020*/ 	.byte	0x04, 0x36
        /*0022*/ 	.short	(.L_56 - .L_55)
.L_55:
        /*0024*/ 	.word	0x00000008
.L_56:


//--------------------- .nv.callgraph             --------------------------
	.section	.nv.callgraph,"",@"SHT_CUDA_CALLGRAPH"
	.align	4
	.sectionentsize	8
	.align		4
        /*0000*/ 	.word	0x00000000
	.align		4
        /*0004*/ 	.word	0xffffffff
	.align		4
        /*0008*/ 	.word	0x00000000
	.align		4
        /*000c*/ 	.word	0xfffffffe
	.align		4
        /*0010*/ 	.word	0x00000000
	.align		4
        /*0014*/ 	.word	0xfffffffd
	.align		4
        /*0018*/ 	.word	0x00000000
	.align		4
        /*001c*/ 	.word	0xfffffffc


//--------------------- .nv.constant4             --------------------------
	.section	.nv.constant4,"a",@progbits
	.align	8
	.align		8
.nv.constant4:
        /*0000*/ 	.dword	_ZN41_INTERNAL_6a870628_4_k_cu_7e9885a5_1904524cuda3std3__45__cpo5beginE
	.align		8
        /*0008*/ 	.dword	_ZN41_INTERNAL_6a870628_4_k_cu_7e9885a5_1904524cuda3std3__45__cpo3endE
	.align		8
        /*0010*/ 	.dword	_ZN41_INTERNAL_6a870628_4_k_cu_7e9885a5_1904524cuda3std3__45__cpo6cbeginE
	.align		8
        /*0018*/ 	.dword	_ZN41_INTERNAL_6a870628_4_k_cu_7e9885a5_1904524cuda3std3__45__cpo4cendE
	.align		8
        /*0020*/ 	.dword	_ZN41_INTERNAL_6a870628_4_k_cu_7e9885a5_1904524cuda3std3__45__cpo6rbeginE
	.align		8
        /*0028*/ 	.dword	_ZN41_INTERNAL_6a870628_4_k_cu_7e9885a5_1904524cuda3std3__45__cpo4rendE
	.align		8
        /*0030*/ 	.dword	_ZN41_INTERNAL_6a870628_4_k_cu_7e9885a5_1904524cuda3std3__45__cpo7crbeginE
	.align		8
        /*0038*/ 	.dword	_ZN41_INTERNAL_6a870628_4_k_cu_7e9885a5_1904524cuda3std3__45__cpo5crendE
	.align		8
        /*0040*/ 	.dword	_ZN41_INTERNAL_6a870628_4_k_cu_7e9885a5_1904524cuda3std3__443_GLOBAL__N__6a870628_4_k_cu_7e9885a5_1904526ignoreE
	.align		8
        /*0048*/ 	.dword	_ZN41_INTERNAL_6a870628_4_k_cu_7e9885a5_1904524cuda3std3__419piecewise_constructE
	.align		8
        /*0050*/ 	.dword	_ZN41_INTERNAL_6a870628_4_k_cu_7e9885a5_1904524cuda3std3__48in_placeE
	.align		8
        /*0058*/ 	.dword	_ZN41_INTERNAL_6a870628_4_k_cu_7e9885a5_1904524cuda3std3__420unreachable_sentinelE
	.align		8
        /*0060*/ 	.dword	_ZN41_INTERNAL_6a870628_4_k_cu_7e9885a5_1904524cuda3std3__47nulloptE
	.align		8
        /*0068*/ 	.dword	_ZN41_INTERNAL_6a870628_4_k_cu_7e9885a5_1904524cuda3std3__48unexpectE
	.align		8
        /*0070*/ 	.dword	_ZN41_INTERNAL_6a870628_4_k_cu_7e9885a5_1904524cuda3std6ranges3__45__cpo4swapE
	.align		8
        /*0078*/ 	.dword	_ZN41_INTERNAL_6a870628_4_k_cu_7e9885a5_1904524cuda3std6ranges3__45__cpo9iter_moveE
	.align		8
        /*0080*/ 	.dword	_ZN41_INTERNAL_6a870628_4_k_cu_7e9885a5_1904524cuda3std6ranges3__45__cpo5beginE
	.align		8
        /*0088*/ 	.dword	_ZN41_INTERNAL_6a870628_4_k_cu_7e9885a5_1904524cuda3std6ranges3__45__cpo3endE
	.align		8
        /*0090*/ 	.dword	_ZN41_INTERNAL_6a870628_4_k_cu_7e9885a5_1904524cuda3std6ranges3__45__cpo6cbeginE
	.align		8
        /*0098*/ 	.dword	_ZN41_INTERNAL_6a870628_4_k_cu_7e9885a5_1904524cuda3std6ranges3__45__cpo4cendE
	.align		8
        /*00a0*/ 	.dword	_ZN41_INTERNAL_6a870628_4_k_cu_7e9885a5_1904524cuda3std6ranges3__45__cpo7advanceE
	.align		8
        /*00a8*/ 	.dword	_ZN41_INTERNAL_6a870628_4_k_cu_7e9885a5_1904524cuda3std6ranges3__45__cpo9iter_swapE
	.align		8
        /*00b0*/ 	.dword	_ZN41_INTERNAL_6a870628_4_k_cu_7e9885a5_1904524cuda3std6ranges3__45__cpo4nextE
	.align		8
        /*00b8*/ 	.dword	_ZN41_INTERNAL_6a870628_4_k_cu_7e9885a5_1904524cuda3std6ranges3__45__cpo4prevE
	.align		8
        /*00c0*/ 	.dword	_ZN41_INTERNAL_6a870628_4_k_cu_7e9885a5_1904524cuda3std6ranges3__45__cpo4dataE
	.align		8
        /*00c8*/ 	.dword	_ZN41_INTERNAL_6a870628_4_k_cu_7e9885a5_1904524cuda3std6ranges3__45__cpo5cdataE
	.align		8
        /*00d0*/ 	.dword	_ZN41_INTERNAL_6a870628_4_k_cu_7e9885a5_1904524cuda3std6ranges3__45__cpo4sizeE
	.align		8
        /*00d8*/ 	.dword	_ZN41_INTERNAL_6a870628_4_k_cu_7e9885a5_1904524cuda3std6ranges3__45__cpo5ssizeE
	.align		8
        /*00e0*/ 	.dword	_ZN41_INTERNAL_6a870628_4_k_cu_7e9885a5_1904524cuda3std6ranges3__45__cpo8distanceE
	.align		8
        /*00e8*/ 	.dword	_ZN41_INTERNAL_6a870628_4_k_cu_7e9885a5_1904526thrust24THRUST_300001_SM_1000_NS8cuda_cub3parE
	.align		8
        /*00f0*/ 	.dword	_ZN41_INTERNAL_6a870628_4_k_cu_7e9885a5_1904526thrust24THRUST_300001_SM_1000_NS8cuda_cub10par_nosyncE
	.align		8
        /*00f8*/ 	.dword	_ZN41_INTERNAL_6a870628_4_k_cu_7e9885a5_1904526thrust24THRUST_300001_SM_1000_NS6system6detail10sequential3seqE
	.align		8
        /*0100*/ 	.dword	_ZN41_INTERNAL_6a870628_4_k_cu_7e9885a5_1904526thrust24THRUST_300001_SM_1000_NS6system3cpp3parE
	.align		8
        /*0108*/ 	.dword	_ZN41_INTERNAL_6a870628_4_k_cu_7e9885a5_1904526thrust24THRUST_300001_SM_1000_NS12placeholders2_1E
	.align		8
        /*0110*/ 	.dword	_ZN41_INTERNAL_6a870628_4_k_cu_7e9885a5_1904526thrust24THRUST_300001_SM_1000_NS12placeholders2_2E
	.align		8
        /*0118*/ 	.dword	_ZN41_INTERNAL_6a870628_4_k_cu_7e9885a5_1904526thrust24THRUST_300001_SM_1000_NS12placeholders2_3E
	.align		8
        /*0120*/ 	.dword	_ZN41_INTERNAL_6a870628_4_k_cu_7e9885a5_1904526thrust24THRUST_300001_SM_1000_NS12placeholders2_4E
	.align		8
        /*0128*/ 	.dword	_ZN41_INTERNAL_6a870628_4_k_cu_7e9885a5_1904526thrust24THRUST_300001_SM_1000_NS12placeholders2_5E
	.align		8
        /*0130*/ 	.dword	_ZN41_INTERNAL_6a870628_4_k_cu_7e9885a5_1904526thrust24THRUST_300001_SM_1000_NS12placeholders2_6E
	.align		8
        /*0138*/ 	.dword	_ZN41_INTERNAL_6a870628_4_k_cu_7e9885a5_1904526thrust24THRUST_300001_SM_1000_NS12placeholders2_7E
	.align		8
        /*0140*/ 	.dword	_ZN41_INTERNAL_6a870628_4_k_cu_7e9885a5_1904526thrust24THRUST_300001_SM_1000_NS12placeholders2_8E
	.align		8
        /*0148*/ 	.dword	_ZN41_INTERNAL_6a870628_4_k_cu_7e9885a5_1904526thrust24THRUST_300001_SM_1000_NS12placeholders2_9E
	.align		8
        /*0150*/ 	.dword	_ZN41_INTERNAL_6a870628_4_k_cu_7e9885a5_1904526thrust24THRUST_300001_SM_1000_NS12placeholders3_10E
	.align		8
        /*0158*/ 	.dword	_ZN41_INTERNAL_6a870628_4_k_cu_7e9885a5_1904526thrust24THRUST_300001_SM_1000_NS3seqE
	.align		8
        /*0160*/ 	.dword	_ZN41_INTERNAL_6a870628_4_k_cu_7e9885a5_1904526thrust24THRUST_300001_SM_1000_NS6deviceE


//--------------------- .text._ZN3cub18CUB_300001_SM_10006detail11EmptyKernelIvEEvv --------------------------
	.section	.text._ZN3cub18CUB_300001_SM_10006detail11EmptyKernelIvEEvv,"ax",@progbits
	.align	128
        .global         _ZN3cub18CUB_300001_SM_10006detail11EmptyKernelIvEEvv
        .type           _ZN3cub18CUB_300001_SM_10006detail11EmptyKernelIvEEvv,@function
        .size           _ZN3cub18CUB_300001_SM_10006detail11EmptyKernelIvEEvv,(.L_x_1 - _ZN3cub18CUB_300001_SM_10006detail11EmptyKernelIvEEvv)
        .other          _ZN3cub18CUB_300001_SM_10006detail11EmptyKernelIvEEvv,@"STO_CUDA_ENTRY STV_DEFAULT"
_ZN3cub18CUB_300001_SM_10006detail11EmptyKernelIvEEvv:
.text._ZN3cub18CUB_300001_SM_10006detail11EmptyKernelIvEEvv:
[----:B------:R-:W-:Y:S01]  /*0000*/  LDC R1, c[0x0][0x37c] ;  /* 0x0000df00ff017b82 */ /* 0x000fe20000000800 */
[----:B------:R-:W-:Y:S05]  /*0010*/  EXIT ;  /* 0x000000000000794d */ /* 0x000fea0003800000 */
.L_x_0:
[----:B------:R-:W-:-:S00]  /*0020*/  BRA `(.L_x_0) ;  /* 0xfffffffc00fc7947 */ /* 0x000fc0000383ffff */
[----:B------:R-:W-:-:S00]  /*0030*/  NOP ;  /* 0x0000000000007918 */ /* 0x000fc00000000000 */
        /* <DEDUP_REMOVED lines=12> */
.L_x_1:


//--------------------- .nv.shared.reserved.0     --------------------------
	.section	.nv.shared.reserved.0,"aw",@nobits
	.weak		__nv_reservedSMEM_offset_0_alias
	.size		__nv_reservedSMEM_offset_0_alias, 0, 64
	.other		__nv_reservedSMEM_offset_0_alias,@"STO_CUDA_RESERVED_SHARED STV_DEFAULT"
__nv_reservedSMEM_offset_0_alias:
	.zero		0
	.zero		64


//--------------------- .nv.global                --------------------------
	.section	.nv.global,"aw",@nobits
.nv.global:
	.type		_ZN41_INTERNAL_6a870628_4_k_cu_7e9885a5_1904526thrust24THRUST_300001_SM_1000_NS12placeholders2_8E,@object
	.size		_ZN41_INTERNAL_6a870628_4_k_cu_7e9885a5_1904526thrust24THRUST_300001_SM_1000_NS12placeholders2_8E,(_ZN41_INTERNAL_6a870628_4_k_cu_7e9885a5_1904524cuda3std3__443_GLOBAL__N__6a870628_4_k_cu_7e9885a5_1904526ignoreE - _ZN41_INTERNAL_6a870628_4_k_cu_7e9885a5_1904526thrust24THRUST_300001_SM_1000_NS12placeholders2_8E)
_ZN41_INTERNAL_6a870628_4_k_cu_7e9885a5_1904526thrust24THRUST_300001_SM_1000_NS12placeholders2_8E:
	.zero		1
	.type		_ZN41_INTERNAL_6a870628_4_k_cu_7e9885a5_1904524cuda3std3__443_GLOBAL__N__6a870628_4_k_cu_7e9885a5_1904526ignoreE,@object
	.size		_ZN41_INTERNAL_6a870628_4_k_cu_7e9885a5_1904524cuda3std3__443_GLOBAL__N__6a870628_4_k_cu_7e9885a5_1904526ignoreE,(_ZN41_INTERNAL_6a870628_4_k_cu_7e9885a5_1904524cuda3std6ranges3__45__cpo4dataE - _ZN41_INTERNAL_6a870628_4_k_cu_7e9885a5_1904524cuda3std3__443_GLOBAL__N__6a870628_4_k_cu_7e9885a5_1904526ignoreE)
_ZN41_INTERNAL_6a870628_4_k_cu_7e9885a5_1904524cuda3std3__443_GLOBAL__N__6a870628_4_k_cu_7e9885a5_1904526ignoreE:
	.zero		1
	.type		_ZN41_INTERNAL_6a870628_4_k_cu_7e9885a5_1904524cuda3std6ranges3__45__cpo4dataE,@object
	.size		_ZN41_INTERNAL_6a870628_4_k_cu_7e9885a5_1904524cuda3std6ranges3__45__cpo4dataE,(_ZN41_INTERNAL_6a870628_4_k_cu_7e9885a5_1904526thrust24THRUST_300001_SM_1000_NS6system3cpp3parE - _ZN41_INTERNAL_6a870628_4_k_cu_7e9885a5_1904524cuda3std6ranges3__45__cpo4dataE)
_ZN41_INTERNAL_6a870628_4_k_cu_7e9885a5_1904524cuda3std6ranges3__45__cpo4dataE:
	.zero		1
	.type		_ZN41_INTERNAL_6a870628_4_k_cu_7e9885a5_1904526thrust24THRUST_300001_SM_1000_NS6system3cpp3parE,@object
	.size		_ZN41_INTERNAL_6a870628_4_k_cu_7e9885a5_1904526thrust24THRUST_300001_SM_1000_NS6system3cpp3parE,(_ZN41_INTERNAL_6a870628_4_k_cu_7e9885a5_1904524cuda3std3__45__cpo5beginE - _ZN41_INTERNAL_6a870628_4_k_cu_7e9885a5_1904526thrust24THRUST_300001_SM_1000_NS6system3cpp3parE)
_ZN41_INTERNAL_6a870628_4_k_cu_7e9885a5_1904526thrust24THRUST_300001_SM_1000_NS6system3cpp3parE:
	.zero		1
	.type		_ZN41_INTERNAL_6a870628_4_k_cu_7e9885a5_1904524cuda3std3__45__cpo5beginE,@object
	.size		_ZN41_INTERNAL_6a870628_4_k_cu_7e9885a5_1904524cuda3std3__45__cpo5beginE,(_ZN41_INTERNAL_6a870628_4_k_cu_7e9885a5_1904524cuda3std6ranges3__45__cpo5beginE - _ZN41_INTERNAL_6a870628_4_k_cu_7e9885a5_1904524cuda3std3__45__cpo5beginE)
_ZN41_INTERNAL_6a870628_4_k_cu_7e9885a5_1904524cuda3std3__45__cpo5beginE:
	.zero		1
	.type		_ZN41_INTERNAL_6a870628_4_k_cu_7e9885a5_1904524cuda3std6ranges3__45__cpo5beginE,@object
	.size		_ZN41_INTERNAL_6a870628_4_k_cu_7e9885a5_1904524cuda3std6ranges3__45__cpo5beginE,(_ZN41_INTERNAL_6a870628_4_k_cu_7e9885a5_1904526thrust24THRUST_300001_SM_1000_NS6deviceE - _ZN41_INTERNAL_6a870628_4_k_cu_7e9885a5_1904524cuda3std6ranges3__45__cpo5beginE)
_ZN41_INTERNAL_6a870628_4_k_cu_7e9885a5_1904524cuda3std6ranges3__45__cpo5beginE:
	.zero		1
	.type		_ZN41_INTERNAL_6a870628_4_k_cu_7e9885a5_1904526thrust24THRUST_300001_SM_1000_NS6deviceE,@object
	.size		_ZN41_INTERNAL_6a870628_4_k_cu_7e9885a5_1904526thrust24THRUST_300001_SM_1000_NS6deviceE,(_ZN41_INTERNAL_6a870628_4_k_cu_7e9885a5_1904524cuda3std3__47nulloptE - _ZN41_INTERNAL_6a870628_4_k_cu_7e9885a5_1904526thrust24THRUST_300001_SM_1000_NS6deviceE)
_ZN41_INTERNAL_6a870628_4_k_cu_7e9885a5_1904526thrust24THRUST_300001_SM_1000_NS6deviceE:
	.zero		1
	.type		_ZN41_INTERNAL_6a870628_4_k_cu_7e9885a5_1904524cuda3std3__47nulloptE,@object
	.size		_ZN41_INTERNAL_6a870628_4_k_cu_7e9885a5_1904524cuda3std3__47nulloptE,(_ZN41_INTERNAL_6a870628_4_k_cu_7e9885a5_1904524cuda3std6ranges3__45__cpo8distanceE - _ZN41_INTERNAL_6a870628_4_k_cu_7e9885a5_1904524cuda3std3__47nulloptE)
_ZN41_INTERNAL_6a870628_4_k_cu_7e9885a5_1904524cuda3std3__47nulloptE:
	.zero		1
	.type		_ZN41_INTERNAL_6a870628_4_k_cu_7e9885a5_1904524cuda3std6ranges3__45__cpo8distanceE,@object
	.size		_ZN41_INTERNAL_6a870628_4_k_cu_7e9885a5_1904524cuda3std6ranges3__45__cpo8distanceE,(_ZN41_INTERNAL_6a870628_4_k_cu_7e9885a5_1904526thrust24THRUST_300001_SM_1000_NS12placeholders2_4E - _ZN41_INTERNAL_6a870628_4_k_cu_7e9885a5_1904524cuda3std6ranges3__45__cpo8distanceE)
_ZN41_INTERNAL_6a870628_4_k_cu_7e9885a5_1904524cuda3std6ranges3__45__cpo8distanceE:
	.zero		1
	.type		_ZN41_INTERNAL_6a870628_4_k_cu_7e9885a5_1904526thrust24THRUST_300001_SM_1000_NS12placeholders2_4E,@object
	.size		_ZN41_INTERNAL_6a870628_4_k_cu_7e9885a5_1904526thrust24THRUST_300001_SM_1000_NS12placeholders2_4E,(_ZN41_INTERNAL_6a870628_4_k_cu_7e9885a5_1904524cuda3std3__45__cpo6rbeginE - _ZN41_INTERNAL_6a870628_4_k_cu_7e9885a5_1904526thrust24THRUST_300001_SM_1000_NS12placeholders2_4E)
_ZN41_INTERNAL_6a870628_4_k_cu_7e9885a5_1904526thrust24THRUST_300001_SM_1000_NS12placeholders2_4E:
	.zero		1
	.type		_ZN41_INTERNAL_6a870628_4_k_cu_7e9885a5_1904524cuda3std3__45__cpo6rbeginE,@object
	.size		_ZN41_INTERNAL_6a870628_4_k_cu_7e9885a5_1904524cuda3std3__45__cpo6rbeginE,(_ZN41_INTERNAL_6a870628_4_k_cu_7e9885a5_1904524cuda3std6ranges3__45__cpo7advanceE - _ZN41_INTERNAL_6a870628_4_k_cu_7e9885a5_1904524cuda3std3__45__cpo6rbeginE)
_ZN41_INTERNAL_6a870628_4_k_cu_7e9885a5_1904524cuda3std3__45__cpo6rbeginE:
	.zero		1
	.type		_ZN41_INTERNAL_6a870628_4_k_cu_7e9885a5_1904524cuda3std6ranges3__45__cpo7advanceE,@object
	.size		_ZN41_INTERNAL_6a870628_4_k_cu_7e9885a5_1904524cuda3std6ranges3__45__cpo7advanceE,(_ZN41_INTERNAL_6a870628_4_k_cu_7e9885a5_1904526thrust24THRUST_300001_SM_1000_NS12placeholders3_10E - _ZN41_INTERNAL_6a870628_4_k_cu_7e9885a5_1904524cuda3std6ranges3__45__cpo7advanceE)
_ZN41_INTERNAL_6a870628_4_k_cu_7e9885a5_1904524cuda3std6ranges3__45__cpo7advanceE:
	.zero		1
	.type		_ZN41_INTERNAL_6a870628_4_k_cu_7e9885a5_1904526thrust24THRUST_300001_SM_1000_NS12placeholders3_10E,@object
	.size		_ZN41_INTERNAL_6a870628_4_k_cu_7e9885a5_1904526thrust24THRUST_300001_SM_1000_NS12placeholders3_10E,(_ZN41_INTERNAL_6a870628_4_k_cu_7e9885a5_1904524cuda3std3__48in_placeE - _ZN41_INTERNAL_6a870628_4_k_cu_7e9885a5_1904526thrust24THRUST_300001_SM_1000_NS12placeholders3_10E)
_ZN41_INTERNAL_6a870628_4_k_cu_7e9885a5_1904526thrust24THRUST_300001_SM_1000_NS12placeholders3_10E:
	.zero		1
	.type		_ZN41_INTERNAL_6a870628_4_k_cu_7e9885a5_1904524cuda3std3__48in_placeE,@object
	.size		_ZN41_INTERNAL_6a870628_4_k_cu_7e9885a5_1904524cuda3std3__48in_placeE,(_ZN41_INTERNAL_6a870628_4_k_cu_7e9885a5_1904524cuda3std6ranges3__45__cpo4sizeE - _ZN41_INTERNAL_6a870628_4_k_cu_7e9885a5_1904524cuda3std3__48in_placeE)
_ZN41_INTERNAL_6a870628_4_k_cu_7e9885a5_1904524cuda3std3__48in_placeE:
	.zero		1
	.type		_ZN41_INTERNAL_6a870628_4_k_cu_7e9885a5_1904524cuda3std6ranges3__45__cpo4sizeE,@object
	.size		_ZN41_INTERNAL_6a870628_4_k_cu_7e9885a5_1904524cuda3std6ranges3__45__cpo4sizeE,(_ZN41_INTERNAL_6a870628_4_k_cu_7e9885a5_1904526thrust24THRUST_300001_SM_1000_NS12placeholders2_2E - _ZN41_INTERNAL_6a870628_4_k_cu_7e9885a5_1904524cuda3std6ranges3__45__cpo4sizeE)
_ZN41_INTERNAL_6a870628_4_k_cu_7e9885a5_1904524cuda3std6ranges3__45__cpo4sizeE:
	.zero		1
	.type		_ZN41_INTERNAL_6a870628_4_k_cu_7e9885a5_1904526thrust24THRUST_300001_SM_1000_NS12placeholders2_2E,@object
	.size		_ZN41_INTERNAL_6a870628_4_k_cu_7e9885a5_1904526thrust24THRUST_300001_SM_1000_NS12placeholders2_2E,(_ZN41_INTERNAL_6a870628_4_k_cu_7e9885a5_1904524cuda3std3__45__cpo6cbeginE - _ZN41_INTERNAL_6a870628_4_k_cu_7e9885a5_1904526thrust24THRUST_300001_SM_1000_NS12placeholders2_2E)
_ZN41_INTERNAL_6a870628_4_k_cu_7e9885a5_1904526thrust24THRUST_300001_SM_1000_NS12placeholders2_2E:
	.zero		1
	.type		_ZN41_INTERNAL_6a870628_4_k_cu_7e9885a5_1904524cuda3std3__45__cpo6cbeginE,@object
	.size		_ZN41_INTERNAL_6a870628_4_k_cu_7e9885a5_1904524cuda3std3__45__cpo6cbeginE,(_ZN41_INTERNAL_6a870628_4_k_cu_7e9885a5_1904524cuda3std6ranges3__45__cpo6cbeginE - _ZN41_INTERNAL_6a870628_4_k_cu_7e9885a5_1904524cuda3std3__45__cpo6cbeginE)
_ZN41_INTERNAL_6a870628_4_k_cu_7e9885a5_1904524cuda3std3__45__cpo6cbeginE:
	.zero		1
	.type		_ZN41_INTERNAL_6a870628_4_k_cu_7e9885a5_1904524cuda3std6ranges3__45__cpo6cbeginE,@object
	.size		_ZN41_INTERNAL_6a870628_4_k_cu_7e9885a5_1904524cuda3std6ranges3__45__cpo6cbeginE,(_ZN41_INTERNAL_6a870628_4_k_cu_7e9885a5_1904526thrust24THRUST_300001_SM_1000_NS12placeholders2_6E - _ZN41_INTERNAL_6a870628_4_k_cu_7e9885a5_1904524cuda3std6ranges3__45__cpo6cbeginE)
_ZN41_INTERNAL_6a870628_4_k_cu_7e9885a5_1904524cuda3std6ranges3__45__cpo6cbeginE:
	.zero		1
	.type		_ZN41_INTERNAL_6a870628_4_k_cu_7e9885a5_1904526thrust24THRUST_300001_SM_1000_NS12placeholders2_6E,@object
	.size		_ZN41_INTERNAL_6a870628_4_k_cu_7e9885a5_1904526thrust24THRUST_300001_SM_1000_NS12placeholders2_6E,(_ZN41_INTERNAL_6a870628_4_k_cu_7e9885a5_1904524cuda3std3__45__cpo7crbeginE - _ZN41_INTERNAL_6a870628_4_k_cu_7e9885a5_1904526thrust24THRUST_300001_SM_1000_NS12placeholders2_6E)
_ZN41_INTERNAL_6a870628_4_k_cu_7e9885a5_1904526thrust24THRUST_300001_SM_1000_NS12placeholders2_6E:
	.zero		1
	.type		_ZN41_INTERNAL_6a870628_4_k_cu_7e9885a5_1904524cuda3std3__45__cpo7crbeginE,@object
	.size		_ZN41_INTERNAL_6a870628_4_k_cu_7e9885a5_1904524cuda3std3__45__cpo7crbeginE,(_ZN41_INTERNAL_6a870628_4_k_cu_7e9885a5_1904524cuda3std6ranges3__45__cpo4nextE - _ZN41_INTERNAL_6a870628_4_k_cu_7e9885a5_1904524cuda3std3__45__cpo7crbeginE)
_ZN41_INTERNAL_6a870628_4_k_cu_7e9885a5_1904524cuda3std3__45__cpo7crbeginE:
	.zero		1
	.type		_ZN41_INTERNAL_6a870628_4_k_cu_7e9885a5_1904524cuda3std6ranges3__45__cpo4nextE,@object
	.size		_ZN41_INTERNAL_6a870628_4_k_cu_7e9885a5_1904524cuda3std6ranges3__45__cpo4nextE,(_ZN41_INTERNAL_6a870628_4_k_cu_7e9885a5_1904524cuda3std6ranges3__45__cpo4swapE - _ZN41_INTERNAL_6a870628_4_k_cu_7e9885a5_1904524cuda3std6ranges3__45__cpo4nextE)
_ZN41_INTERNAL_6a870628_4_k_cu_7e9885a5_1904524cuda3std6ranges3__45__cpo4nextE:
	.zero		1
	.type		_ZN41_INTERNAL_6a870628_4_k_cu_7e9885a5_1904524cuda3std6ranges3__45__cpo4swapE,@object
	.size		_ZN41_INTERNAL_6a870628_4_k_cu_7e9885a5_1904524cuda3std6ranges3__45__cpo4swapE,(_ZN41_INTERNAL_6a870628_4_k_cu_7e9885a5_1904526thrust24THRUST_300001_SM_1000_NS8cuda_cub10par_nosyncE - _ZN41_INTERNAL_6a870628_4_k_cu_7e9885a5_1904524cuda3std6ranges3__45__cpo4swapE)
_ZN41_INTERNAL_6a870628_4_k_cu_7e9885a5_1904524cuda3std6ranges3__45__cpo4swapE:
	.zero		1
	.type		_ZN41_INTERNAL_6a870628_4_k_cu_7e9885a5_1904526thrust24THRUST_300001_SM_1000_NS8cuda_cub10par_nosyncE,@object
	.size		_ZN41_INTERNAL_6a870628_4_k_cu_7e9885a5_1904526thrust24THRUST_300001_SM_1000_NS8cuda_cub10par_nosyncE,(_ZN41_INTERNAL_6a870628_4_k_cu_7e9885a5_1904526thrust24THRUST_300001_SM_1000_NS3seqE - _ZN41_INTERNAL_6a870628_4_k_cu_7e9885a5_1904526thrust24THRUST_300001_SM_1000_NS8cuda_cub10par_nosyncE)
_ZN41_INTERNAL_6a870628_4_k_cu_7e9885a5_1904526thrust24THRUST_300001_SM_1000_NS8cuda_cub10par_nosyncE:
	.zero		1
	.type		_ZN41_INTERNAL_6a870628_4_k_cu_7e9885a5_1904526thrust24THRUST_300001_SM_1000_NS3seqE,@object
	.size		_ZN41_INTERNAL_6a870628_4_k_cu_7e9885a5_1904526thrust24THRUST_300001_SM_1000_NS3seqE,(_ZN41_INTERNAL_6a870628_4_k_cu_7e9885a5_1904524cuda3std3__420unreachable_sentinelE - _ZN41_INTERNAL_6a870628_4_k_cu_7e9885a5_1904526thrust24THRUST_300001_SM_1000_NS3seqE)
_ZN41_INTERNAL_6a870628_4_k_cu_7e9885a5_1904526thrust24THRUST_300001_SM_1000_NS3seqE:
	.zero		1
	.type		_ZN41_INTERNAL_6a870628_4_k_cu_7e9885a5_1904524cuda3std3__420unreachable_sentinelE,@object
	.size		_ZN41_INTERNAL_6a870628_4_k_cu_7e9885a5_1904524cuda3std3__420unreachable_sentinelE,(_ZN41_INTERNAL_6a870628_4_k_cu_7e9885a5_1904524cuda3std6ranges3__45__cpo5ssizeE - _ZN41_INTERNAL_6a870628_4_k_cu_7e9885a5_1904524cuda3std3__420unreachable_sentinelE)
_ZN41_INTERNAL_6a870628_4_k_cu_7e9885a5_1904524cuda3std3__420unreachable_sentinelE:
	.zero		1
	.type		_ZN41_INTERNAL_6a870628_4_k_cu_7e9885a5_1904524cuda3std6ranges3__45__cpo5ssizeE,@object
	.size		_ZN41_INTERNAL_6a870628_4_k_cu_7e9885a5_1904524cuda3std6ranges3__45__cpo5ssizeE,(_ZN41_INTERNAL_6a870628_4_k_cu_7e9885a5_1904526thrust24THRUST_300001_SM_1000_NS12placeholders2_3E - _ZN41_INTERNAL_6a870628_4_k_cu_7e9885a5_1904524cuda3std6ranges3__45__cpo5ssizeE)
_ZN41_INTERNAL_6a870628_4_k_cu_7e9885a5_1904524cuda3std6ranges3__45__cpo5ssizeE:
	.zero		1
	.type		_ZN41_INTERNAL_6a870628_4_k_cu_7e9885a5_1904526thrust24THRUST_300001_SM_1000_NS12placeholders2_3E,@object
	.size		_ZN41_INTERNAL_6a870628_4_k_cu_7e9885a5_1904526thrust24THRUST_300001_SM_1000_NS12placeholders2_3E,(_ZN41_INTERNAL_6a870628_4_k_cu_7e9885a5_1904524cuda3std3__45__cpo4cendE - _ZN41_INTERNAL_6a870628_4_k_cu_7e9885a5_1904526thrust24THRUST_300001_SM_1000_NS12placeholders2_3E)
_ZN41_INTERNAL_6a870628_4_k_cu_7e9885a5_1904526thrust24THRUST_300001_SM_1000_NS12placeholders2_3E:
	.zero		1
	.type		_ZN41_INTERNAL_6a870628_4_k_cu_7e9885a5_1904524cuda3std3__45__cpo4cendE,@object
	.size		_ZN41_INTERNAL_6a870628_4_k_cu_7e9885a5_1904524cuda3std3__45__cpo4cendE,(_ZN41_INTERNAL_6a870628_4_k_cu_7e9885a5_1904524cuda3std6ranges3__45__cpo4cendE - _ZN41_INTERNAL_6a870628_4_k_cu_7e9885a5_1904524cuda3std3__45__cpo4cendE)
_ZN41_INTERNAL_6a870628_4_k_cu_7e9885a5_1904524cuda3std3__45__cpo4cendE:
	.zero		1
	.type		_ZN41_INTERNAL_6a870628_4_k_cu_7e9885a5_1904524cuda3std6ranges3__45__cpo4cendE,@object
	.size		_ZN41_INTERNAL_6a870628_4_k_cu_7e9885a5_1904524cuda3std6ranges3__45__cpo4cendE,(_ZN41_INTERNAL_6a870628_4_k_cu_7e9885a5_1904526thrust24THRUST_300001_SM_1000_NS12placeholders2_7E - _ZN41_INTERNAL_6a870628_4_k_cu_7e9885a5_1904524cuda3std6ranges3__45__cpo4cendE)
_ZN41_INTERNAL_6a870628_4_k_cu_7e9885a5_1904524cuda3std6ranges3__45__cpo4cendE:
	.zero		1
	.type		_ZN41_INTERNAL_6a870628_4_k_cu_7e9885a5_1904526thrust24THRUST_300001_SM_1000_NS12placeholders2_7E,@object
	.size		_ZN41_INTERNAL_6a870628_4_k_cu_7e9885a5_1904526thrust24THRUST_300001_SM_1000_NS12placeholders2_7E,(_ZN41_INTERNAL_6a870628_4_k_cu_7e9885a5_1904524cuda3std3__45__cpo5crendE - _ZN41_INTERNAL_6a870628_4_k_cu_7e9885a5_1904526thrust24THRUST_300001_SM_1000_NS12placeholders2_7E)
_ZN41_INTERNAL_6a870628_4_k_cu_7e9885a5_1904526thrust24THRUST_300001_SM_1000_NS12placeholders2_7E:
	.zero		1
	.type		_ZN41_INTERNAL_6a870628_4_k_cu_7e9885a5_1904524cuda3std3__45__cpo5crendE,@object
	.size		_ZN41_INTERNAL_6a870628_4_k_cu_7e9885a5_1904524cuda3std3__45__cpo5crendE,(_ZN41_INTERNAL_6a870628_4_k_cu_7e9885a5_1904524cuda3std6ranges3__45__cpo4prevE - _ZN41_INTERNAL_6a870628_4_k_cu_7e9885a5_1904524cuda3std3__45__cpo5crendE)
_ZN41_INTERNAL_6a870628_4_k_cu_7e9885a5_1904524cuda3std3__45__cpo5crendE:
	.zero		1
	.type		_ZN41_INTERNAL_6a870628_4_k_cu_7e9885a5_1904524cuda3std6ranges3__45__cpo4prevE,@object
	.size		_ZN41_INTERNAL_6a870628_4_k_cu_7e9885a5_1904524cuda3std6ranges3__45__cpo4prevE,(_ZN41_INTERNAL_6a870628_4_k_cu_7e9885a5_1904524cuda3std6ranges3__45__cpo9iter_moveE - _ZN41_INTERNAL_6a870628_4_k_cu_7e9885a5_1904524cuda3std6ranges3__45__cpo4prevE)
_ZN41_INTERNAL_6a870628_4_k_cu_7e9885a5_1904524cuda3std6ranges3__45__cpo4prevE:
	.zero		1
	.type		_ZN41_INTERNAL_6a870628_4_k_cu_7e9885a5_1904524cuda3std6ranges3__45__cpo9iter_moveE,@object
	.size		_ZN41_INTERNAL_6a870628_4_k_cu_7e9885a5_1904524cuda3std6ranges3__45__cpo9iter_moveE,(_ZN41_INTERNAL_6a870628_4_k_cu_7e9885a5_1904526thrust24THRUST_300001_SM_1000_NS6system6detail10sequential3seqE - _ZN41_INTERNAL_6a870628_4_k_cu_7e9885a5_1904524cuda3std6ranges3__45__cpo9iter_moveE)
_ZN41_INTERNAL_6a870628_4_k_cu_7e9885a5_1904524cuda3std6ranges3__45__cpo9iter_moveE:
	.zero		1
	.type		_ZN41_INTERNAL_6a870628_4_k_cu_7e9885a5_1904526thrust24THRUST_300001_SM_1000_NS6system6detail10sequential3seqE,@object
	.size		_ZN41_INTERNAL_6a870628_4_k_cu_7e9885a5_1904526thrust24THRUST_300001_SM_1000_NS6system6detail10sequential3seqE,(_ZN41_INTERNAL_6a870628_4_k_cu_7e9885a5_1904526thrust24THRUST_300001_SM_1000_NS12placeholders2_9E - _ZN41_INTERNAL_6a870628_4_k_cu_7e9885a5_1904526thrust24THRUST_300001_SM_1000_NS6system6detail10sequential3seqE)
_ZN41_INTERNAL_6a870628_4_k_cu_7e9885a5_1904526thrust24THRUST_300001_SM_1000_NS6system6detail10sequential3seqE:
	.zero		1
	.type		_ZN41_INTERNAL_6a870628_4_k_cu_7e9885a5_1904526thrust24THRUST_300001_SM_1000_NS12placeholders2_9E,@object
	.size		_ZN41_INTERNAL_6a870628_4_k_cu_7e9885a5_1904526thrust24THRUST_300001_SM_1000_NS12placeholders2_9E,(_ZN41_INTERNAL_6a870628_4_k_cu_7e9885a5_1904524cuda3std3__419piecewise_constructE - _ZN41_INTERNAL_6a870628_4_k_cu_7e9885a5_1904526thrust24THRUST_300001_SM_1000_NS12placeholders2_9E)
_ZN41_INTERNAL_6a870628_4_k_cu_7e9885a5_1904526thrust24THRUST_300001_SM_1000_NS12placeholders2_9E:
	.zero		1
	.type		_ZN41_INTERNAL_6a870628_4_k_cu_7e9885a5_1904524cuda3std3__419piecewise_constructE,@object
	.size		_ZN41_INTERNAL_6a870628_4_k_cu_7e9885a5_1904524cuda3std3__419piecewise_constructE,(_ZN41_INTERNAL_6a870628_4_k_cu_7e9885a5_1904524cuda3std6ranges3__45__cpo5cdataE - _ZN41_INTERNAL_6a870628_4_k_cu_7e9885a5_1904524cuda3std3__419piecewise_constructE)
_ZN41_INTERNAL_6a870628_4_k_cu_7e9885a5_1904524cuda3std3__419piecewise_constructE:
	.zero		1
	.type		_ZN41_INTERNAL_6a870628_4_k_cu_7e9885a5_1904524cuda3std6ranges3__45__cpo5cdataE,@object
	.size		_ZN41_INTERNAL_6a870628_4_k_cu_7e9885a5_1904524cuda3std6ranges3__45__cpo5cdataE,(_ZN41_INTERNAL_6a870628_4_k_cu_7e9885a5_1904526thrust24THRUST_300001_SM_1000_NS12placeholders2_1E - _ZN41_INTERNAL_6a870628_4_k_cu_7e9885a5_1904524cuda3std6ranges3__45__cpo5cdataE)
_ZN41_INTERNAL_6a870628_4_k_cu_7e9885a5_1904524cuda3std6ranges3__45__cpo5cdataE:
	.zero		1
	.type		_ZN41_INTERNAL_6a870628_4_k_cu_7e9885a5_1904526thrust24THRUST_300001_SM_1000_NS12placeholders2_1E,@object
	.size		_ZN41_INTERNAL_6a870628_4_k_cu_7e9885a5_1904526thrust24THRUST_300001_SM_1000_NS12placeholders2_1E,(_ZN41_INTERNAL_6a870628_4_k_cu_7e9885a5_1904524cuda3std3__45__cpo3endE - _ZN41_INTERNAL_6a870628_4_k_cu_7e9885a5_1904526thrust24THRUST_300001_SM_1000_NS12placeholders2_1E)
_ZN41_INTERNAL_6a870628_4_k_cu_7e9885a5_1904526thrust24THRUST_300001_SM_1000_NS12placeholders2_1E:
	.zero		1
	.type		_ZN41_INTERNAL_6a870628_4_k_cu_7e9885a5_1904524cuda3std3__45__cpo3endE,@object
	.size		_ZN41_INTERNAL_6a870628_4_k_cu_7e9885a5_1904524cuda3std3__45__cpo3endE,(_ZN41_INTERNAL_6a870628_4_k_cu_7e9885a5_1904524cuda3std6ranges3__45__cpo3endE - _ZN41_INTERNAL_6a870628_4_k_cu_7e9885a5_1904524cuda3std3__45__cpo3endE)
_ZN41_INTERNAL_6a870628_4_k_cu_7e9885a5_1904524cuda3std3__45__cpo3endE:
	.zero		1
	.type		_ZN41_INTERNAL_6a870628_4_k_cu_7e9885a5_1904524cuda3std6ranges3__45__cpo3endE,@object
	.size		_ZN41_INTERNAL_6a870628_4_k_cu_7e9885a5_1904524cuda3std6ranges3__45__cpo3endE,(_ZN41_INTERNAL_6a870628_4_k_cu_7e9885a5_1904526thrust24THRUST_300001_SM_1000_NS12placeholders2_5E - _ZN41_INTERNAL_6a870628_4_k_cu_7e9885a5_1904524cuda3std6ranges3__45__cpo3endE)
_ZN41_INTERNAL_6a870628_4_k_cu_7e9885a5_1904524cuda3std6ranges3__45__cpo3endE:
	.zero		1
	.type		_ZN41_INTERNAL_6a870628_4_k_cu_7e9885a5_1904526thrust24THRUST_300001_SM_1000_NS12placeholders2_5E,@object
	.size		_ZN41_INTERNAL_6a870628_4_k_cu_7e9885a5_1904526thrust24THRUST_300001_SM_1000_NS12placeholders2_5E,(_ZN41_INTERNAL_6a870628_4_k_cu_7e9885a5_1904524cuda3std3__45__cpo4rendE - _ZN41_INTERNAL_6a870628_4_k_cu_7e9885a5_1904526thrust24THRUST_300001_SM_1000_NS12placeholders2_5E)
_ZN41_INTERNAL_6a870628_4_k_cu_7e9885a5_1904526thrust24THRUST_300001_SM_1000_NS12placeholders2_5E:
	.zero		1
	.type		_ZN41_INTERNAL_6a870628_4_k_cu_7e9885a5_1904524cuda3std3__45__cpo4rendE,@object
	.size		_ZN41_INTERNAL_6a870628_4_k_cu_7e9885a5_1904524cuda3std3__45__cpo4rendE,(_ZN41_INTERNAL_6a870628_4_k_cu_7e9885a5_1904524cuda3std6ranges3__45__cpo9iter_swapE - _ZN41_INTERNAL_6a870628_4_k_cu_7e9885a5_1904524cuda3std3__45__cpo4rendE)
_ZN41_INTERNAL_6a870628_4_k_cu_7e9885a5_1904524cuda3std3__45__cpo4rendE:
	.zero		1
	.type		_ZN41_INTERNAL_6a870628_4_k_cu_7e9885a5_1904524cuda3std6ranges3__45__cpo9iter_swapE,@object
	.size		_ZN41_INTERNAL_6a870628_4_k_cu_7e9885a5_1904524cuda3std6ranges3__45__cpo9iter_swapE,(_ZN41_INTERNAL_6a870628_4_k_cu_7e9885a5_1904524cuda3std3__48unexpectE - _ZN41_INTERNAL_6a870628_4_k_cu_7e9885a5_1904524cuda3std6ranges3__45__cpo9iter_swapE)
_ZN41_INTERNAL_6a870628_4_k_cu_7e9885a5_1904524cuda3std6ranges3__45__cpo9iter_swapE:
	.zero		1
	.type		_ZN41_INTERNAL_6a870628_4_k_cu_7e9885a5_1904524cuda3std3__48unexpectE,@object
	.size		_ZN41_INTERNAL_6a870628_4_k_cu_7e9885a5_1904524cuda3std3__48unexpectE,(_ZN41_INTERNAL_6a870628_4_k_cu_7e9885a5_1904526thrust24THRUST_300001_SM_1000_NS8cuda_cub3parE - _ZN41_INTERNAL_6a870628_4_k_cu_7e9885a5_1904524cuda3std3__48unexpectE)
_ZN41_INTERNAL_6a870628_4_k_cu_7e9885a5_1904524cuda3std3__48unexpectE:
	.zero		1
	.type		_ZN41_INTERNAL_6a870628_4_k_cu_7e9885a5_1904526thrust24THRUST_300001_SM_1000_NS8cuda_cub3parE,@object
	.size		_ZN41_INTERNAL_6a870628_4_k_cu_7e9885a5_1904526thrust24THRUST_300001_SM_1000_NS8cuda_cub3parE,(.L_29 - _ZN41_INTERNAL_6a870628_4_k_cu_7e9885a5_1904526thrust24THRUST_300001_SM_1000_NS8cuda_cub3parE)
_ZN41_INTERNAL_6a870628_4_k_cu_7e9885a5_1904526thrust24THRUST_300001_SM_1000_NS8cuda_cub3parE:
	.zero		1
.L_29:


//--------------------- .nv.constant0._ZN3cub18CUB_300001_SM_10006detail11EmptyKernelIvEEvv --------------------------
	.section	.nv.constant0._ZN3cub18CUB_300001_SM_10006detail11EmptyKernelIvEEvv,"a",@progbits
	.sectionflags	@""
	.align	4
.nv.constant0._ZN3cub18CUB_300001_SM_10006detail11EmptyKernelIvEEvv:
	.zero		896


//--------------------- SYMBOLS --------------------------

	.type		.nv.reservedSmem.offset0,@object
	.size		.nv.reservedSmem.offset0,0x4
